//
// Generated by NVIDIA NVVM Compiler
//
// Compiler Build ID: CL-36424714
// Cuda compilation tools, release 13.0, V13.0.88
// Based on NVVM 20.0.0
//

.version 9.0
.target sm_100
.address_size 64

	// .globl	_Z16WarpOuterProductILm4ELm4ELm4ELm8EEvPKfS1_Pf

.visible .entry _Z16WarpOuterProductILm4ELm4ELm4ELm8EEvPKfS1_Pf(
	.param .u64 .ptr .align 1 _Z16WarpOuterProductILm4ELm4ELm4ELm8EEvPKfS1_Pf_param_0,
	.param .u64 .ptr .align 1 _Z16WarpOuterProductILm4ELm4ELm4ELm8EEvPKfS1_Pf_param_1,
	.param .u64 .ptr .align 1 _Z16WarpOuterProductILm4ELm4ELm4ELm8EEvPKfS1_Pf_param_2
)
{
	.reg .b32 	%r<6>;
	.reg .b32 	%f<25>;
	.reg .b64 	%rd<18>;

	ld.param.u64 	%rd1, [_Z16WarpOuterProductILm4ELm4ELm4ELm8EEvPKfS1_Pf_param_0];
	ld.param.u64 	%rd2, [_Z16WarpOuterProductILm4ELm4ELm4ELm8EEvPKfS1_Pf_param_1];
	ld.param.u64 	%rd3, [_Z16WarpOuterProductILm4ELm4ELm4ELm8EEvPKfS1_Pf_param_2];
	cvta.to.global.u64 	%rd4, %rd2;
	cvta.to.global.u64 	%rd5, %rd3;
	mov.u32 	%r1, %tid.x;
	cvta.to.global.u64 	%rd6, %rd1;
	shl.b32 	%r2, %r1, 1;
	cvt.u64.u32 	%rd7, %r2;
	and.b64  	%rd8, %rd7, 2032;
	add.s64 	%rd9, %rd6, %rd8;
	ld.global.f32 	%f1, [%rd9];
	ld.global.f32 	%f2, [%rd9+4];
	ld.global.f32 	%f3, [%rd9+8];
	ld.global.f32 	%f4, [%rd9+12];
	shl.b32 	%r3, %r1, 2;
	and.b32  	%r4, %r3, 28;
	cvt.u64.u32 	%rd10, %r4;
	shl.b32 	%r5, %r1, 4;
	cvt.u64.u32 	%rd11, %r5;
	and.b64  	%rd12, %rd11, 112;
	add.s64 	%rd13, %rd4, %rd12;
	ld.global.f32 	%f5, [%rd13];
	ld.global.f32 	%f6, [%rd13+4];
	ld.global.f32 	%f7, [%rd13+8];
	ld.global.f32 	%f8, [%rd13+12];
	fma.rn.f32 	%f9, %f1, %f5, 0f00000000;
	fma.rn.f32 	%f10, %f1, %f6, 0f00000000;
	fma.rn.f32 	%f11, %f1, %f7, 0f00000000;
	fma.rn.f32 	%f12, %f1, %f8, 0f00000000;
	fma.rn.f32 	%f13, %f2, %f5, 0f00000000;
	fma.rn.f32 	%f14, %f2, %f6, 0f00000000;
	fma.rn.f32 	%f15, %f2, %f7, 0f00000000;
	fma.rn.f32 	%f16, %f2, %f8, 0f00000000;
	fma.rn.f32 	%f17, %f3, %f5, 0f00000000;
	fma.rn.f32 	%f18, %f3, %f6, 0f00000000;
	fma.rn.f32 	%f19, %f3, %f7, 0f00000000;
	fma.rn.f32 	%f20, %f3, %f8, 0f00000000;
	fma.rn.f32 	%f21, %f4, %f5, 0f00000000;
	fma.rn.f32 	%f22, %f4, %f6, 0f00000000;
	fma.rn.f32 	%f23, %f4, %f7, 0f00000000;
	fma.rn.f32 	%f24, %f4, %f8, 0f00000000;
	and.b64  	%rd14, %rd11, 16256;
	or.b64  	%rd15, %rd14, %rd10;
	shl.b64 	%rd16, %rd15, 2;
	add.s64 	%rd17, %rd5, %rd16;
	st.global.f32 	[%rd17], %f9;
	st.global.f32 	[%rd17+4], %f10;
	st.global.f32 	[%rd17+8], %f11;
	st.global.f32 	[%rd17+12], %f12;
	st.global.f32 	[%rd17+128], %f13;
	st.global.f32 	[%rd17+132], %f14;
	st.global.f32 	[%rd17+136], %f15;
	st.global.f32 	[%rd17+140], %f16;
	st.global.f32 	[%rd17+256], %f17;
	st.global.f32 	[%rd17+260], %f18;
	st.global.f32 	[%rd17+264], %f19;
	st.global.f32 	[%rd17+268], %f20;
	st.global.f32 	[%rd17+384], %f21;
	st.global.f32 	[%rd17+388], %f22;
	st.global.f32 	[%rd17+392], %f23;
	st.global.f32 	[%rd17+396], %f24;
	ret;

}


// ===== COMPILED SASS (sm_100) =====

	.target	sm_100

	.elftype	@"ET_EXEC"


//--------------------- .note.nv.tkinfo           --------------------------
	.section	.note.nv.tkinfo,"",@"SHT_NOTE"
	.sectionflags	@"SHF_NOTE_NV_TKINFO"
	.tkinfo
        /*0018*/ 	.word	0x00000002
        /*0030*/ 	.string	""
        /*0030*/ 	.string	"ptxas"
        /*0030*/ 	.string	"Cuda compilation tools, release 13.0, V13.0.88"
        /*0030*/ 	.string	"Build cuda_13.0.r13.0/compiler.36424714_0"
        /*0030*/ 	.string	"-arch sm_100 -m 64 "



//--------------------- .note.nv.cuinfo           --------------------------
	.section	.note.nv.cuinfo,"",@"SHT_NOTE"
	.sectionflags	@"SHF_NOTE_NV_CUINFO"
        /*0018*/ 	.short	0x0002
        /*001a*/ 	.short	0x0064
        /*001c*/ 	.short	0x0082
	.zero		2


//--------------------- .nv.info                  --------------------------
	.section	.nv.info,"",@"SHT_CUDA_INFO"
	.align	4


	//----- nvinfo : EIATTR_REGCOUNT
	.align		4
        /*0000*/ 	.byte	0x04, 0x2f
        /*0002*/ 	.short	(.L_1 - .L_0)
	.align		4
.L_0:
        /*0004*/ 	.word	index@(_Z16WarpOuterProductILm4ELm4ELm4ELm8EEvPKfS1_Pf)
        /*0008*/ 	.word	0x00000020


	//----- nvinfo : EIATTR_FRAME_SIZE
	.align		4
.L_1:
        /*000c*/ 	.byte	0x04, 0x11
        /*000e*/ 	.short	(.L_3 - .L_2)
	.align		4
.L_2:
        /*0010*/ 	.word	index@(_Z16WarpOuterProductILm4ELm4ELm4ELm8EEvPKfS1_Pf)
        /*0014*/ 	.word	0x00000000


	//----- nvinfo : EIATTR_MIN_STACK_SIZE
	.align		4
.L_3:
        /*0018*/ 	.byte	0x04, 0x12
        /*001a*/ 	.short	(.L_5 - .L_4)
	.align		4
.L_4:
        /*001c*/ 	.word	index@(_Z16WarpOuterProductILm4ELm4ELm4ELm8EEvPKfS1_Pf)
        /*0020*/ 	.word	0x00000000
.L_5:


//--------------------- .nv.compat                --------------------------
	.section	.nv.compat,"",@"SHT_CUDA_COMPAT_INFO"
	.align	4
        /*0000*/ 	.byte	0x02, 0x09, 0x00, 0x00, 0x02, 0x02, 0x01, 0x00, 0x02, 0x05, 0x05, 0x00, 0x03, 0x07, 0x01, 0x01
        /*0010*/ 	.byte	0x02, 0x03, 0x00, 0x00, 0x02, 0x06, 0x01, 0x00, 0x04, 0x0b, 0x08, 0x00, 0x09, 0x00, 0x00, 0x00
        /*0020*/ 	.byte	0x00, 0x00, 0x00, 0x00


//--------------------- .nv.info._Z16WarpOuterProductILm4ELm4ELm4ELm8EEvPKfS1_Pf --------------------------
	.section	.nv.info._Z16WarpOuterProductILm4ELm4ELm4ELm8EEvPKfS1_Pf,"",@"SHT_CUDA_INFO"
	.sectionflags	@""
	.align	4


	//----- nvinfo : EIATTR_CUDA_API_VERSION
	.align		4
        /*0000*/ 	.byte	0x04, 0x37
        /*0002*/ 	.short	(.L_7 - .L_6)
.L_6:
        /*0004*/ 	.word	0x00000082


	//----- nvinfo : EIATTR_KPARAM_INFO
	.align		4
.L_7:
        /*0008*/ 	.byte	0x04, 0x17
        /*000a*/ 	.short	(.L_9 - .L_8)
.L_8:
        /*000c*/ 	.word	0x00000000
        /*0010*/ 	.short	0x0002
        /*0012*/ 	.short	0x0010
        /*0014*/ 	.byte	0x00, 0xf5, 0x21, 0x00


	//----- nvinfo : EIATTR_KPARAM_INFO
	.align		4
.L_9:
        /*0018*/ 	.byte	0x04, 0x17
        /*001a*/ 	.short	(.L_11 - .L_10)
.L_10:
        /*001c*/ 	.word	0x00000000
        /*0020*/ 	.short	0x0001
        /*0022*/ 	.short	0x0008
        /*0024*/ 	.byte	0x00, 0xf5, 0x21, 0x00


	//----- nvinfo : EIATTR_KPARAM_INFO
	.align		4
.L_11:
        /*0028*/ 	.byte	0x04, 0x17
        /*002a*/ 	.short	(.L_13 - .L_12)
.L_12:
        /*002c*/ 	.word	0x00000000
        /*0030*/ 	.short	0x0000
        /*0032*/ 	.short	0x0000
        /*0034*/ 	.byte	0x00, 0xf5, 0x21, 0x00


	//----- nvinfo : EIATTR_SPARSE_MMA_MASK
	.align		4
.L_13:
        /*0038*/ 	.byte	0x03, 0x50
        /*003a*/ 	.short	0x0000


	//----- nvinfo : EIATTR_MAXREG_COUNT
	.align		4
        /*003c*/ 	.byte	0x03, 0x1b
        /*003e*/ 	.short	0x00ff


	//----- nvinfo : EIATTR_MERCURY_ISA_VERSION
	.align		4
        /*0040*/ 	.byte	0x03, 0x5f
        /*0042*/ 	.short	0x0101


	//----- nvinfo : EIATTR_VRC_CTA_INIT_COUNT
	.align		4
        /*0044*/ 	.byte	0x02, 0x4a
	.zero		1
	.zero		1


	//----- nvinfo : EIATTR_EXIT_INSTR_OFFSETS
	.align		4
        /*0048*/ 	.byte	0x04, 0x1c
        /*004a*/ 	.short	(.L_15 - .L_14)


	//   ....[0]....
.L_14:
        /*004c*/ 	.word	0x000003a0


	//----- nvinfo : EIATTR_CBANK_PARAM_SIZE
	.align		4
.L_15:
        /*0050*/ 	.byte	0x03, 0x19
        /*0052*/ 	.short	0x0018


	//----- nvinfo : EIATTR_PARAM_CBANK
	.align		4
        /*0054*/ 	.byte	0x04, 0x0a
        /*0056*/ 	.short	(.L_17 - .L_16)
	.align		4
.L_16:
        /*0058*/ 	.word	index@(.nv.constant0._Z16WarpOuterProductILm4ELm4ELm4ELm8EEvPKfS1_Pf)
        /*005c*/ 	.short	0x0380
        /*005e*/ 	.short	0x0018


	//----- nvinfo : EIATTR_SW_WAR
	.align		4
.L_17:
        /*0060*/ 	.byte	0x04, 0x36
        /*0062*/ 	.short	(.L_19 - .L_18)
.L_18:
        /*0064*/ 	.word	0x00000008
.L_19:


//--------------------- .nv.callgraph             --------------------------
	.section	.nv.callgraph,"",@"SHT_CUDA_CALLGRAPH"
	.align	4
	.sectionentsize	8
	.align		4
        /*0000*/ 	.word	0x00000000
	.align		4
        /*0004*/ 	.word	0xffffffff
	.align		4
        /*0008*/ 	.word	0x00000000
	.align		4
        /*000c*/ 	.word	0xfffffffe
	.align		4
        /*0010*/ 	.word	0x00000000
	.align		4
        /*0014*/ 	.word	0xfffffffd
	.align		4
        /*0018*/ 	.word	0x00000000
	.align		4
        /*001c*/ 	.word	0xfffffffc


//--------------------- .text._Z16WarpOuterProductILm4ELm4ELm4ELm8EEvPKfS1_Pf --------------------------
	.section	.text._Z16WarpOuterProductILm4ELm4ELm4ELm8EEvPKfS1_Pf,"ax",@progbits
	.align	128
        .global         _Z16WarpOuterProductILm4ELm4ELm4ELm8EEvPKfS1_Pf
        .type           _Z16WarpOuterProductILm4ELm4ELm4ELm8EEvPKfS1_Pf,@function
        .size           _Z16WarpOuterProductILm4ELm4ELm4ELm8EEvPKfS1_Pf,(.L_x_1 - _Z16WarpOuterProductILm4ELm4ELm4ELm8EEvPKfS1_Pf)
        .other          _Z16WarpOuterProductILm4ELm4ELm4ELm8EEvPKfS1_Pf,@"STO_CUDA_ENTRY STV_DEFAULT"
_Z16WarpOuterProductILm4ELm4ELm4ELm8EEvPKfS1_Pf:
.text._Z16WarpOuterProductILm4ELm4ELm4ELm8EEvPKfS1_Pf:
[----:B------:R-:W-:Y:S01]  /*0000*/  LDC R1, c[0x0][0x37c] ;  /* 0x0000df00ff017b82 */ /* 0x000fe20000000800 */
[----:B------:R-:W0:Y:S01]  /*0010*/  S2R R6, SR_TID.X ;  /* 0x0000000000067919 */ /* 0x000e220000002100 */
[----:B------:R-:W1:Y:S01]  /*0020*/  LDCU.128 UR8, c[0x0][0x380] ;  /* 0x00007000ff0877ac */ /* 0x000e620008000c00 */
[----:B------:R-:W2:Y:S01]  /*0030*/  LDCU.64 UR4, c[0x0][0x358] ;  /* 0x00006b00ff0477ac */ /* 0x000ea20008000a00 */
[----:B------:R-:W3:Y:S01]  /*0040*/  LDCU.64 UR6, c[0x0][0x390] ;  /* 0x00007200ff0677ac */ /* 0x000ee20008000a00 */
[C---:B0-----:R-:W-:Y:S02]  /*0050*/  SHF.L.U32 R0, R6.reuse, 0x1, RZ ;  /* 0x0000000106007819 */ /* 0x041fe400000006ff */
[----:B------:R-:W-:Y:S02]  /*0060*/  SHF.L.U32 R7, R6, 0x4, RZ ;  /* 0x0000000406077819 */ /* 0x000fe400000006ff */
[----:B------:R-:W-:Y:S02]  /*0070*/  LOP3.LUT R0, R0, 0x7f0, RZ, 0xc0, !PT ;  /* 0x000007f000007812 */ /* 0x000fe400078ec0ff */
[----:B------:R-:W-:-:S02]  /*0080*/  LOP3.LUT R10, R7, 0x70, RZ, 0xc0, !PT ;  /* 0x00000070070a7812 */ /* 0x000fc400078ec0ff */
[----:B-1----:R-:W-:Y:S02]  /*0090*/  IADD3 R8, P0, PT, R0, UR8, RZ ;  /* 0x0000000800087c10 */ /* 0x002fe4000ff1e0ff */
[----:B------:R-:W-:Y:S02]  /*00a0*/  IADD3 R10, P1, PT, R10, UR10, RZ ;  /* 0x0000000a0a0a7c10 */ /* 0x000fe4000ff3e0ff */
[----:B------:R-:W-:Y:S02]  /*00b0*/  IADD3.X R9, PT, PT, RZ, UR9, RZ, P0, !PT ;  /* 0x00000009ff097c10 */ /* 0x000fe400087fe4ff */
[----:B------:R-:W-:-:S03]  /*00c0*/  IADD3.X R11, PT, PT, RZ, UR11, RZ, P1, !PT ;  /* 0x0000000bff0b7c10 */ /* 0x000fc60008ffe4ff */
[----:B--2---:R-:W2:Y:S04]  /*00d0*/  LDG.E R4, desc[UR4][R8.64] ;  /* 0x0000000408047981 */ /* 0x004ea8000c1e1900 */
[----:B------:R-:W4:Y:S04]  /*00e0*/  LDG.E R2, desc[UR4][R8.64+0x4] ;  /* 0x0000040408027981 */ /* 0x000f28000c1e1900 */
[----:B------:R-:W5:Y:S04]  /*00f0*/  LDG.E R0, desc[UR4][R8.64+0x8] ;  /* 0x0000080408007981 */ /* 0x000f68000c1e1900 */
[----:B------:R2:W5:Y:S04]  /*0100*/  LDG.E R3, desc[UR4][R8.64+0xc] ;  /* 0x00000c0408037981 */ /* 0x000568000c1e1900 */
[----:B------:R-:W2:Y:S04]  /*0110*/  LDG.E R15, desc[UR4][R10.64+0x4] ;  /* 0x000004040a0f7981 */ /* 0x000ea8000c1e1900 */
[----:B------:R-:W5:Y:S04]  /*0120*/  LDG.E R13, desc[UR4][R10.64] ;  /* 0x000000040a0d7981 */ /* 0x000f68000c1e1900 */
[----:B------:R-:W5:Y:S04]  /*0130*/  LDG.E R17, desc[UR4][R10.64+0x8] ;  /* 0x000008040a117981 */ /* 0x000f68000c1e1900 */
[----:B------:R0:W5:Y:S01]  /*0140*/  LDG.E R5, desc[UR4][R10.64+0xc] ;  /* 0x00000c040a057981 */ /* 0x000162000c1e1900 */
[----:B------:R-:W-:-:S02]  /*0150*/  SHF.L.U32 R6, R6, 0x2, RZ ;  /* 0x0000000206067819 */ /* 0x000fc400000006ff */
[----:B------:R-:W-:-:S04]  /*0160*/  LOP3.LUT R7, R7, 0x3f80, RZ, 0xc0, !PT ;  /* 0x00003f8007077812 */ /* 0x000fc800078ec0ff */
[----:B------:R-:W-:-:S04]  /*0170*/  LOP3.LUT R7, R7, 0x1c, R6, 0xf8, !PT ;  /* 0x0000001c07077812 */ /* 0x000fc800078ef806 */
[----:B---3--:R-:W-:-:S04]  /*0180*/  LEA R6, P0, R7, UR6, 0x2 ;  /* 0x0000000607067c11 */ /* 0x008fc8000f8010ff */
[----:B------:R-:W-:Y:S01]  /*0190*/  LEA.HI.X R7, R7, UR7, RZ, 0x2, P0 ;  /* 0x0000000707077c11 */ /* 0x000fe200080f14ff */
[-C--:B--2---:R-:W-:Y:S01]  /*01a0*/  FFMA R9, R4, R15.reuse, RZ ;  /* 0x0000000f04097223 */ /* 0x084fe200000000ff */
[-C--:B----4-:R-:W-:Y:S01]  /*01b0*/  FFMA R23, R2, R15.reuse, RZ ;  /* 0x0000000f02177223 */ /* 0x090fe200000000ff */
[-C--:B-----5:R-:W-:Y:S01]  /*01c0*/  FFMA R27, R0, R15.reuse, RZ ;  /* 0x0000000f001b7223 */ /* 0x0a0fe200000000ff */
[C---:B0-----:R-:W-:Y:S01]  /*01d0*/  FFMA R10, R3.reuse, R15, RZ ;  /* 0x0000000f030a7223 */ /* 0x041fe200000000ff */
[-C--:B------:R-:W-:Y:S01]  /*01e0*/  FFMA R19, R4, R13.reuse, RZ ;  /* 0x0000000d04137223 */ /* 0x080fe200000000ff */
[-C--:B------:R-:W-:Y:S01]  /*01f0*/  FFMA R21, R2, R13.reuse, RZ ;  /* 0x0000000d02157223 */ /* 0x080fe200000000ff */
[-C--:B------:R-:W-:Y:S01]  /*0200*/  FFMA R25, R0, R13.reuse, RZ ;  /* 0x0000000d00197223 */ /* 0x080fe200000000ff */
[C---:B------:R-:W-:Y:S01]  /*0210*/  FFMA R8, R3.reuse, R13, RZ ;  /* 0x0000000d03087223 */ /* 0x040fe200000000ff */
[-C--:B------:R-:W-:Y:S01]  /*0220*/  FFMA R11, R4, R17.reuse, RZ ;  /* 0x00000011040b7223 */ /* 0x080fe200000000ff */
[-C--:B------:R-:W-:Y:S01]  /*0230*/  FFMA R15, R2, R17.reuse, RZ ;  /* 0x00000011020f7223 */ /* 0x080fe200000000ff */
[-C--:B------:R-:W-:Y:S01]  /*0240*/  FFMA R29, R0, R17.reuse, RZ ;  /* 0x00000011001d7223 */ /* 0x080fe200000000ff */
[C---:B------:R-:W-:Y:S01]  /*0250*/  FFMA R12, R3.reuse, R17, RZ ;  /* 0x00000011030c7223 */ /* 0x040fe200000000ff */
[-C--:B------:R-:W-:Y:S01]  /*0260*/  FFMA R13, R4, R5.reuse, RZ ;  /* 0x00000005040d7223 */ /* 0x080fe200000000ff */
[-C--:B------:R-:W-:Y:S01]  /*0270*/  FFMA R17, R2, R5.reuse, RZ ;  /* 0x0000000502117223 */ /* 0x080fe200000000ff */
[-C--:B------:R-:W-:Y:S01]  /*0280*/  FFMA R0, R0, R5.reuse, RZ ;  /* 0x0000000500007223 */ /* 0x080fe200000000ff */
[----:B------:R-:W-:Y:S01]  /*0290*/  FFMA R3, R3, R5, RZ ;  /* 0x0000000503037223 */ /* 0x000fe200000000ff */
[----:B------:R-:W-:Y:S04]  /*02a0*/  STG.E desc[UR4][R6.64], R19 ;  /* 0x0000001306007986 */ /* 0x000fe8000c101904 */
        /* <DEDUP_REMOVED lines=14> */
[----:B------:R-:W-:Y:S01]  /*0390*/  STG.E desc[UR4][R6.64+0x18c], R3 ;  /* 0x00018c0306007986 */ /* 0x000fe2000c101904 */
[----:B------:R-:W-:Y:S05]  /*03a0*/  EXIT ;  /* 0x000000000000794d */ /* 0x000fea0003800000 */
.L_x_0:
[----:B------:R-:W-:-:S00]  /*03b0*/  BRA `(.L_x_0) ;  /* 0xfffffffc00fc7947 */ /* 0x000fc0000383ffff */
[----:B------:R-:W-:-:S00]  /*03c0*/  NOP ;  /* 0x0000000000007918 */ /* 0x000fc00000000000 */
        /* <DEDUP_REMOVED lines=11> */
.L_x_1:


//--------------------- .nv.shared.reserved.0     --------------------------
	.section	.nv.shared.reserved.0,"aw",@nobits
	.weak		__nv_reservedSMEM_offset_0_alias
	.size		__nv_reservedSMEM_offset_0_alias, 0, 64
	.other		__nv_reservedSMEM_offset_0_alias,@"STO_CUDA_RESERVED_SHARED STV_DEFAULT"
__nv_reservedSMEM_offset_0_alias:
	.zero		0
	.zero		64


//--------------------- .nv.constant0._Z16WarpOuterProductILm4ELm4ELm4ELm8EEvPKfS1_Pf --------------------------
	.section	.nv.constant0._Z16WarpOuterProductILm4ELm4ELm4ELm8EEvPKfS1_Pf,"a",@progbits
	.sectionflags	@""
	.align	4
.nv.constant0._Z16WarpOuterProductILm4ELm4ELm4ELm8EEvPKfS1_Pf:
	.zero		920


//--------------------- SYMBOLS --------------------------

	.type		.nv.reservedSmem.offset0,@object
	.size		.nv.reservedSmem.offset0,0x4
